//
// Generated by NVIDIA NVVM Compiler
//
// Compiler Build ID: CL-36424714
// Cuda compilation tools, release 13.0, V13.0.88
// Based on NVVM 20.0.0
//

.version 9.0
.target sm_100
.address_size 64

	// .globl	_Z14hello_from_gpuv
.extern .func  (.param .b32 func_retval0) vprintf
(
	.param .b64 vprintf_param_0,
	.param .b64 vprintf_param_1
)
;
.global .align 1 .b8 $str[38] = {72, 101, 108, 108, 111, 32, 87, 111, 114, 108, 100, 32, 102, 114, 111, 109, 32, 98, 108, 111, 99, 107, 32, 37, 100, 32, 116, 104, 114, 101, 97, 100, 32, 37, 100, 32, 10};

.visible .entry _Z14hello_from_gpuv()
{
	.local .align 8 .b8 	__local_depot0[8];
	.reg .b64 	%SP;
	.reg .b64 	%SPL;
	.reg .b32 	%r<5>;
	.reg .b64 	%rd<5>;

	mov.u64 	%SPL, __local_depot0;
	cvta.local.u64 	%SP, %SPL;
	add.u64 	%rd1, %SP, 0;
	add.u64 	%rd2, %SPL, 0;
	mov.u32 	%r1, %ctaid.x;
	mov.u32 	%r2, %tid.x;
	st.local.v2.u32 	[%rd2], {%r1, %r2};
	mov.u64 	%rd3, $str;
	cvta.global.u64 	%rd4, %rd3;
	{ // callseq 0, 0
	.param .b64 param0;
	st.param.b64 	[param0], %rd4;
	.param .b64 param1;
	st.param.b64 	[param1], %rd1;
	.param .b32 retval0;
	call.uni (retval0), 
	vprintf, 
	(
	param0, 
	param1
	);
	ld.param.b32 	%r3, [retval0];
	} // callseq 0
	ret;

}


// ===== COMPILED SASS (sm_100) =====

	.target	sm_100

	.elftype	@"ET_EXEC"


//--------------------- .note.nv.tkinfo           --------------------------
	.section	.note.nv.tkinfo,"",@"SHT_NOTE"
	.sectionflags	@"SHF_NOTE_NV_TKINFO"
	.tkinfo
        /*0018*/ 	.word	0x00000002
        /*0030*/ 	.string	""
        /*0030*/ 	.string	"ptxas"
        /*0030*/ 	.string	"Cuda compilation tools, release 13.0, V13.0.88"
        /*0030*/ 	.string	"Build cuda_13.0.r13.0/compiler.36424714_0"
        /*0030*/ 	.string	"-arch sm_100 -m 64 "



//--------------------- .note.nv.cuinfo           --------------------------
	.section	.note.nv.cuinfo,"",@"SHT_NOTE"
	.sectionflags	@"SHF_NOTE_NV_CUINFO"
        /*0018*/ 	.short	0x0002
        /*001a*/ 	.short	0x0064
        /*001c*/ 	.short	0x0082
	.zero		2


//--------------------- .nv.info                  --------------------------
	.section	.nv.info,"",@"SHT_CUDA_INFO"
	.align	4


	//----- nvinfo : EIATTR_REGCOUNT
	.align		4
        /*0000*/ 	.byte	0x04, 0x2f
        /*0002*/ 	.short	(.L_2 - .L_1)
	.align		4
.L_1:
        /*0004*/ 	.word	index@(_Z14hello_from_gpuv)
        /*0008*/ 	.word	0x00000018


	//----- nvinfo : EIATTR_FRAME_SIZE
	.align		4
.L_2:
        /*000c*/ 	.byte	0x04, 0x11
        /*000e*/ 	.short	(.L_4 - .L_3)
	.align		4
.L_3:
        /*0010*/ 	.word	index@(_Z14hello_from_gpuv)
        /*0014*/ 	.word	0x00000008


	//----- nvinfo : EIATTR_MIN_STACK_SIZE
	.align		4
.L_4:
        /*0018*/ 	.byte	0x04, 0x12
        /*001a*/ 	.short	(.L_6 - .L_5)
	.align		4
.L_5:
        /*001c*/ 	.word	index@(_Z14hello_from_gpuv)
        /*0020*/ 	.word	0x00000008
.L_6:


//--------------------- .nv.compat                --------------------------
	.section	.nv.compat,"",@"SHT_CUDA_COMPAT_INFO"
	.align	4
        /*0000*/ 	.byte	0x02, 0x09, 0x00, 0x00, 0x02, 0x02, 0x01, 0x00, 0x02, 0x05, 0x05, 0x00, 0x03, 0x07, 0x01, 0x01
        /*0010*/ 	.byte	0x02, 0x03, 0x00, 0x00, 0x02, 0x06, 0x01, 0x00, 0x04, 0x0b, 0x08, 0x00, 0x09, 0x00, 0x00, 0x00
        /*0020*/ 	.byte	0x00, 0x00, 0x00, 0x00


//--------------------- .nv.info._Z14hello_from_gpuv --------------------------
	.section	.nv.info._Z14hello_from_gpuv,"",@"SHT_CUDA_INFO"
	.sectionflags	@""
	.align	4


	//----- nvinfo : EIATTR_CUDA_API_VERSION
	.align		4
        /*0000*/ 	.byte	0x04, 0x37
        /*0002*/ 	.short	(.L_8 - .L_7)
.L_7:
        /*0004*/ 	.word	0x00000082


	//----- nvinfo : EIATTR_SPARSE_MMA_MASK
	.align		4
.L_8:
        /*0008*/ 	.byte	0x03, 0x50
        /*000a*/ 	.short	0x0000


	//----- nvinfo : EIATTR_MAXREG_COUNT
	.align		4
        /*000c*/ 	.byte	0x03, 0x1b
        /*000e*/ 	.short	0x00ff


	//----- nvinfo : EIATTR_EXTERNS
	.align		4
        /*0010*/ 	.byte	0x04, 0x0f
        /*0012*/ 	.short	(.L_10 - .L_9)


	//   ....[0]....
	.align		4
.L_9:
        /*0014*/ 	.word	index@(vprintf)


	//----- nvinfo : EIATTR_MERCURY_ISA_VERSION
	.align		4
.L_10:
        /*0018*/ 	.byte	0x03, 0x5f
        /*001a*/ 	.short	0x0101


	//----- nvinfo : EIATTR_VRC_CTA_INIT_COUNT
	.align		4
        /*001c*/ 	.byte	0x02, 0x4a
	.zero		1
	.zero		1


	//----- nvinfo : EIATTR_SYSCALL_OFFSETS
	.align		4
        /*0020*/ 	.byte	0x04, 0x46
        /*0022*/ 	.short	(.L_12 - .L_11)


	//   ....[0]....
.L_11:
        /*0024*/ 	.word	0x000000f0


	//----- nvinfo : EIATTR_EXIT_INSTR_OFFSETS
	.align		4
.L_12:
        /*0028*/ 	.byte	0x04, 0x1c
        /*002a*/ 	.short	(.L_14 - .L_13)


	//   ....[0]....
.L_13:
        /*002c*/ 	.word	0x00000100


	//----- nvinfo : EIATTR_SW_WAR
	.align		4
.L_14:
        /*0030*/ 	.byte	0x04, 0x36
        /*0032*/ 	.short	(.L_16 - .L_15)
.L_15:
        /*0034*/ 	.word	0x00000008
.L_16:


//--------------------- .nv.callgraph             --------------------------
	.section	.nv.callgraph,"",@"SHT_CUDA_CALLGRAPH"
	.align	4
	.sectionentsize	8
	.align		4
        /*0000*/ 	.word	0x00000000
	.align		4
        /*0004*/ 	.word	0xffffffff
	.align		4
        /*0008*/ 	.word	index@(_Z14hello_from_gpuv)
	.align		4
        /*000c*/ 	.word	index@(vprintf)
	.align		4
        /*0010*/ 	.word	0x00000000
	.align		4
        /*0014*/ 	.word	0xfffffffe
	.align		4
        /*0018*/ 	.word	0x00000000
	.align		4
        /*001c*/ 	.word	0xfffffffd
	.align		4
        /*0020*/ 	.word	0x00000000
	.align		4
        /*0024*/ 	.word	0xfffffffc


//--------------------- .nv.constant4             --------------------------
	.section	.nv.constant4,"a",@progbits
	.align	8
	.align		8
.nv.constant4:
        /*0000*/ 	.dword	vprintf
	.align		8
        /*0008*/ 	.dword	$str


//--------------------- .text._Z14hello_from_gpuv --------------------------
	.section	.text._Z14hello_from_gpuv,"ax",@progbits
	.align	128
        .global         _Z14hello_from_gpuv
        .type           _Z14hello_from_gpuv,@function
        .size           _Z14hello_from_gpuv,(.L_x_2 - _Z14hello_from_gpuv)
        .other          _Z14hello_from_gpuv,@"STO_CUDA_ENTRY STV_DEFAULT"
_Z14hello_from_gpuv:
.text._Z14hello_from_gpuv:
[----:B------:R-:W0:Y:S01]  /*0000*/  LDC R1, c[0x0][0x37c] ;  /* 0x0000df00ff017b82 */ /* 0x000e220000000800 */
[----:B------:R-:W1:Y:S01]  /*0010*/  S2R R8, SR_CTAID.X ;  /* 0x0000000000087919 */ /* 0x000e620000002500 */
[----:B0-----:R-:W-:Y:S01]  /*0020*/  VIADD R1, R1, 0xfffffff8 ;  /* 0xfffffff801017836 */ /* 0x001fe20000000000 */
[----:B------:R-:W-:Y:S01]  /*0030*/  MOV R0, 0x0 ;  /* 0x0000000000007802 */ /* 0x000fe20000000f00 */
[----:B------:R-:W0:Y:S01]  /*0040*/  LDCU UR4, c[0x0][0x2f8] ;  /* 0x00005f00ff0477ac */ /* 0x000e220008000800 */
[----:B------:R-:W1:Y:S03]  /*0050*/  S2R R9, SR_TID.X ;  /* 0x0000000000097919 */ /* 0x000e660000002100 */
[----:B------:R2:W3:Y:S01]  /*0060*/  LDC.64 R2, c[0x4][R0] ;  /* 0x0100000000027b82 */ /* 0x0004e20000000a00 */
[----:B------:R-:W4:Y:S01]  /*0070*/  LDCU.64 UR6, c[0x4][0x8] ;  /* 0x01000100ff0677ac */ /* 0x000f220008000a00 */
[----:B------:R-:W5:Y:S01]  /*0080*/  LDCU UR5, c[0x0][0x2fc] ;  /* 0x00005f80ff0577ac */ /* 0x000f620008000800 */
[----:B0-----:R-:W-:Y:S01]  /*0090*/  IADD3 R6, P0, PT, R1, UR4, RZ ;  /* 0x0000000401067c10 */ /* 0x001fe2000ff1e0ff */
[----:B----4-:R-:W-:Y:S01]  /*00a0*/  IMAD.U32 R4, RZ, RZ, UR6 ;  /* 0x00000006ff047e24 */ /* 0x010fe2000f8e00ff */
[----:B------:R-:W-:-:S03]  /*00b0*/  MOV R5, UR7 ;  /* 0x0000000700057c02 */ /* 0x000fc60008000f00 */
[----:B-----5:R-:W-:Y:S01]  /*00c0*/  IMAD.X R7, RZ, RZ, UR5, P0 ;  /* 0x00000005ff077e24 */ /* 0x020fe200080e06ff */
[----:B-1----:R2:W-:Y:S07]  /*00d0*/  STL.64 [R1], R8 ;  /* 0x0000000801007387 */ /* 0x0025ee0000100a00 */
[----:B------:R-:W-:-:S07]  /*00e0*/  LEPC R20, `(.L_x_0) ;  /* 0x000000001014794e */ /* 0x000fce0000000000 */
[----:B--23--:R-:W-:Y:S05]  /*00f0*/  CALL.ABS.NOINC R2 ;  /* 0x0000000002007343 */ /* 0x00cfea0003c00000 */
.L_x_0:
[----:B------:R-:W-:Y:S05]  /*0100*/  EXIT ;  /* 0x000000000000794d */ /* 0x000fea0003800000 */
.L_x_1:
[----:B------:R-:W-:-:S00]  /*0110*/  BRA `(.L_x_1) ;  /* 0xfffffffc00fc7947 */ /* 0x000fc0000383ffff */
[----:B------:R-:W-:-:S00]  /*0120*/  NOP ;  /* 0x0000000000007918 */ /* 0x000fc00000000000 */
        /* <DEDUP_REMOVED lines=13> */
.L_x_2:


//--------------------- .nv.global.init           --------------------------
	.section	.nv.global.init,"aw",@progbits
.nv.global.init:
	.type		$str,@object
	.size		$str,(.L_0 - $str)
$str:
        /*0000*/ 	.byte	0x48, 0x65, 0x6c, 0x6c, 0x6f, 0x20, 0x57, 0x6f, 0x72, 0x6c, 0x64, 0x20, 0x66, 0x72, 0x6f, 0x6d
        /*0010*/ 	.byte	0x20, 0x62, 0x6c, 0x6f, 0x63, 0x6b, 0x20, 0x25, 0x64, 0x20, 0x74, 0x68, 0x72, 0x65, 0x61, 0x64
        /*0020*/ 	.byte	0x20, 0x25, 0x64, 0x20, 0x0a, 0x00
.L_0:


//--------------------- .nv.shared.reserved.0     --------------------------
	.section	.nv.shared.reserved.0,"aw",@nobits
	.weak		__nv_reservedSMEM_offset_0_alias
	.size		__nv_reservedSMEM_offset_0_alias, 0, 64
	.other		__nv_reservedSMEM_offset_0_alias,@"STO_CUDA_RESERVED_SHARED STV_DEFAULT"
__nv_reservedSMEM_offset_0_alias:
	.zero		0
	.zero		64


//--------------------- .nv.constant0._Z14hello_from_gpuv --------------------------
	.section	.nv.constant0._Z14hello_from_gpuv,"a",@progbits
	.sectionflags	@""
	.align	4
.nv.constant0._Z14hello_from_gpuv:
	.zero		896


//--------------------- SYMBOLS --------------------------

	.type		.nv.reservedSmem.offset0,@object
	.size		.nv.reservedSmem.offset0,0x4
	.type		vprintf,@function
